//
// Generated by NVIDIA NVVM Compiler
//
// Compiler Build ID: CL-36424714
// Cuda compilation tools, release 13.0, V13.0.88
// Based on NVVM 20.0.0
//

.version 9.0
.target sm_100
.address_size 64

	// .globl	calcDir

.visible .entry calcDir(
	.param .u64 .ptr .align 1 calcDir_param_0,
	.param .u64 .ptr .align 1 calcDir_param_1,
	.param .u64 .ptr .align 1 calcDir_param_2,
	.param .u64 .ptr .align 1 calcDir_param_3,
	.param .u64 .ptr .align 1 calcDir_param_4,
	.param .u64 .ptr .align 1 calcDir_param_5,
	.param .u64 .ptr .align 1 calcDir_param_6,
	.param .u64 .ptr .align 1 calcDir_param_7,
	.param .u64 .ptr .align 1 calcDir_param_8,
	.param .u64 .ptr .align 1 calcDir_param_9,
	.param .f32 calcDir_param_10
)
{
	.reg .pred 	%p<2>;
	.reg .b32 	%r<9>;
	.reg .b32 	%f<22>;
	.reg .b64 	%rd<35>;

	ld.param.u64 	%rd2, [calcDir_param_1];
	ld.param.u64 	%rd4, [calcDir_param_3];
	ld.param.u64 	%rd5, [calcDir_param_4];
	ld.param.u64 	%rd6, [calcDir_param_5];
	ld.param.u64 	%rd7, [calcDir_param_6];
	ld.param.u64 	%rd8, [calcDir_param_7];
	ld.param.u64 	%rd9, [calcDir_param_8];
	ld.param.u64 	%rd10, [calcDir_param_9];
	ld.param.f32 	%f1, [calcDir_param_10];
	mov.u32 	%r2, %ctaid.x;
	mov.u32 	%r3, %ntid.x;
	mov.u32 	%r4, %tid.x;
	mad.lo.s32 	%r1, %r2, %r3, %r4;
	cvt.rn.f32.s32 	%f2, %r1;
	setp.leu.f32 	%p1, %f1, %f2;
	@%p1 bra 	$L__BB0_2;
	ld.param.u64 	%rd34, [calcDir_param_2];
	ld.param.u64 	%rd33, [calcDir_param_0];
	cvta.to.global.u64 	%rd11, %rd4;
	cvta.to.global.u64 	%rd12, %rd5;
	cvta.to.global.u64 	%rd13, %rd6;
	cvta.to.global.u64 	%rd14, %rd7;
	cvta.to.global.u64 	%rd15, %rd33;
	cvta.to.global.u64 	%rd16, %rd2;
	cvta.to.global.u64 	%rd17, %rd34;
	cvta.to.global.u64 	%rd18, %rd8;
	cvta.to.global.u64 	%rd19, %rd9;
	cvta.to.global.u64 	%rd20, %rd10;
	mul.wide.s32 	%rd21, %r1, 4;
	add.s64 	%rd22, %rd11, %rd21;
	ld.global.f32 	%f3, [%rd22];
	cvt.rzi.s32.f32 	%r5, %f3;
	add.s64 	%rd23, %rd12, %rd21;
	ld.global.f32 	%f4, [%rd23];
	cvt.rzi.s32.f32 	%r6, %f4;
	add.s64 	%rd24, %rd13, %rd21;
	ld.global.f32 	%f5, [%rd24];
	cvt.rzi.s32.f32 	%r7, %f5;
	add.s64 	%rd25, %rd14, %rd21;
	ld.global.u32 	%r8, [%rd25];
	mul.wide.s32 	%rd26, %r8, 4;
	add.s64 	%rd27, %rd15, %rd26;
	ld.global.f32 	%f6, [%rd27];
	cvt.rn.f32.s32 	%f7, %r5;
	sub.f32 	%f8, %f6, %f7;
	add.s64 	%rd28, %rd16, %rd26;
	ld.global.f32 	%f9, [%rd28];
	cvt.rn.f32.s32 	%f10, %r6;
	sub.f32 	%f11, %f9, %f10;
	add.s64 	%rd29, %rd17, %rd26;
	ld.global.f32 	%f12, [%rd29];
	cvt.rn.f32.s32 	%f13, %r7;
	sub.f32 	%f14, %f12, %f13;
	mul.f32 	%f15, %f11, %f11;
	fma.rn.f32 	%f16, %f8, %f8, %f15;
	fma.rn.f32 	%f17, %f14, %f14, %f16;
	sqrt.rn.f32 	%f18, %f17;
	div.rn.f32 	%f19, %f8, %f18;
	add.s64 	%rd30, %rd18, %rd21;
	st.global.f32 	[%rd30], %f19;
	div.rn.f32 	%f20, %f11, %f18;
	add.s64 	%rd31, %rd19, %rd21;
	st.global.f32 	[%rd31], %f20;
	div.rn.f32 	%f21, %f14, %f18;
	add.s64 	%rd32, %rd20, %rd21;
	st.global.f32 	[%rd32], %f21;
$L__BB0_2:
	ret;

}


// ===== COMPILED SASS (sm_100) =====

	.target	sm_100

	.elftype	@"ET_EXEC"


//--------------------- .note.nv.tkinfo           --------------------------
	.section	.note.nv.tkinfo,"",@"SHT_NOTE"
	.sectionflags	@"SHF_NOTE_NV_TKINFO"
	.tkinfo
        /*0018*/ 	.word	0x00000002
        /*0030*/ 	.string	""
        /*0030*/ 	.string	"ptxas"
        /*0030*/ 	.string	"Cuda compilation tools, release 13.0, V13.0.88"
        /*0030*/ 	.string	"Build cuda_13.0.r13.0/compiler.36424714_0"
        /*0030*/ 	.string	"-arch sm_100 -m 64 "



//--------------------- .note.nv.cuinfo           --------------------------
	.section	.note.nv.cuinfo,"",@"SHT_NOTE"
	.sectionflags	@"SHF_NOTE_NV_CUINFO"
        /*0018*/ 	.short	0x0002
        /*001a*/ 	.short	0x0064
        /*001c*/ 	.short	0x0082
	.zero		2


//--------------------- .nv.info                  --------------------------
	.section	.nv.info,"",@"SHT_CUDA_INFO"
	.align	4


	//----- nvinfo : EIATTR_REGCOUNT
	.align		4
        /*0000*/ 	.byte	0x04, 0x2f
        /*0002*/ 	.short	(.L_1 - .L_0)
	.align		4
.L_0:
        /*0004*/ 	.word	index@(calcDir)
        /*0008*/ 	.word	0x00000016


	//----- nvinfo : EIATTR_FRAME_SIZE
	.align		4
.L_1:
        /*000c*/ 	.byte	0x04, 0x11
        /*000e*/ 	.short	(.L_3 - .L_2)
	.align		4
.L_2:
        /*0010*/ 	.word	index@($__internal_1_$__cuda_sm3x_div_rn_noftz_f32_slowpath)
        /*0014*/ 	.word	0x00000000


	//----- nvinfo : EIATTR_FRAME_SIZE
	.align		4
.L_3:
        /*0018*/ 	.byte	0x04, 0x11
        /*001a*/ 	.short	(.L_5 - .L_4)
	.align		4
.L_4:
        /*001c*/ 	.word	index@($__internal_0_$__cuda_sm20_sqrt_rn_f32_slowpath)
        /*0020*/ 	.word	0x00000000


	//----- nvinfo : EIATTR_FRAME_SIZE
	.align		4
.L_5:
        /*0024*/ 	.byte	0x04, 0x11
        /*0026*/ 	.short	(.L_7 - .L_6)
	.align		4
.L_6:
        /*0028*/ 	.word	index@(calcDir)
        /*002c*/ 	.word	0x00000000


	//----- nvinfo : EIATTR_MIN_STACK_SIZE
	.align		4
.L_7:
        /*0030*/ 	.byte	0x04, 0x12
        /*0032*/ 	.short	(.L_9 - .L_8)
	.align		4
.L_8:
        /*0034*/ 	.word	index@(calcDir)
        /*0038*/ 	.word	0x00000000
.L_9:


//--------------------- .nv.compat                --------------------------
	.section	.nv.compat,"",@"SHT_CUDA_COMPAT_INFO"
	.align	4
        /*0000*/ 	.byte	0x02, 0x09, 0x00, 0x00, 0x02, 0x02, 0x01, 0x00, 0x02, 0x05, 0x05, 0x00, 0x03, 0x07, 0x01, 0x01
        /*0010*/ 	.byte	0x02, 0x03, 0x00, 0x00, 0x02, 0x06, 0x01, 0x00, 0x04, 0x0b, 0x08, 0x00, 0x01, 0x00, 0x00, 0x00
        /*0020*/ 	.byte	0x00, 0x00, 0x00, 0x00


//--------------------- .nv.info.calcDir          --------------------------
	.section	.nv.info.calcDir,"",@"SHT_CUDA_INFO"
	.sectionflags	@""
	.align	4


	//----- nvinfo : EIATTR_CUDA_API_VERSION
	.align		4
        /*0000*/ 	.byte	0x04, 0x37
        /*0002*/ 	.short	(.L_11 - .L_10)
.L_10:
        /*0004*/ 	.word	0x00000082


	//----- nvinfo : EIATTR_KPARAM_INFO
	.align		4
.L_11:
        /*0008*/ 	.byte	0x04, 0x17
        /*000a*/ 	.short	(.L_13 - .L_12)
.L_12:
        /*000c*/ 	.word	0x00000000
        /*0010*/ 	.short	0x000a
        /*0012*/ 	.short	0x0050
        /*0014*/ 	.byte	0x00, 0xf0, 0x11, 0x00


	//----- nvinfo : EIATTR_KPARAM_INFO
	.align		4
.L_13:
        /*0018*/ 	.byte	0x04, 0x17
        /*001a*/ 	.short	(.L_15 - .L_14)
.L_14:
        /*001c*/ 	.word	0x00000000
        /*0020*/ 	.short	0x0009
        /*0022*/ 	.short	0x0048
        /*0024*/ 	.byte	0x00, 0xf5, 0x21, 0x00


	//----- nvinfo : EIATTR_KPARAM_INFO
	.align		4
.L_15:
        /*0028*/ 	.byte	0x04, 0x17
        /*002a*/ 	.short	(.L_17 - .L_16)
.L_16:
        /*002c*/ 	.word	0x00000000
        /*0030*/ 	.short	0x0008
        /*0032*/ 	.short	0x0040
        /*0034*/ 	.byte	0x00, 0xf5, 0x21, 0x00


	//----- nvinfo : EIATTR_KPARAM_INFO
	.align		4
.L_17:
        /*0038*/ 	.byte	0x04, 0x17
        /*003a*/ 	.short	(.L_19 - .L_18)
.L_18:
        /*003c*/ 	.word	0x00000000
        /*0040*/ 	.short	0x0007
        /*0042*/ 	.short	0x0038
        /*0044*/ 	.byte	0x00, 0xf5, 0x21, 0x00


	//----- nvinfo : EIATTR_KPARAM_INFO
	.align		4
.L_19:
        /*0048*/ 	.byte	0x04, 0x17
        /*004a*/ 	.short	(.L_21 - .L_20)
.L_20:
        /*004c*/ 	.word	0x00000000
        /*0050*/ 	.short	0x0006
        /*0052*/ 	.short	0x0030
        /*0054*/ 	.byte	0x00, 0xf5, 0x21, 0x00


	//----- nvinfo : EIATTR_KPARAM_INFO
	.align		4
.L_21:
        /*0058*/ 	.byte	0x04, 0x17
        /*005a*/ 	.short	(.L_23 - .L_22)
.L_22:
        /*005c*/ 	.word	0x00000000
        /*0060*/ 	.short	0x0005
        /*0062*/ 	.short	0x0028
        /*0064*/ 	.byte	0x00, 0xf5, 0x21, 0x00


	//----- nvinfo : EIATTR_KPARAM_INFO
	.align		4
.L_23:
        /*0068*/ 	.byte	0x04, 0x17
        /*006a*/ 	.short	(.L_25 - .L_24)
.L_24:
        /*006c*/ 	.word	0x00000000
        /*0070*/ 	.short	0x0004
        /*0072*/ 	.short	0x0020
        /*0074*/ 	.byte	0x00, 0xf5, 0x21, 0x00


	//----- nvinfo : EIATTR_KPARAM_INFO
	.align		4
.L_25:
        /*0078*/ 	.byte	0x04, 0x17
        /*007a*/ 	.short	(.L_27 - .L_26)
.L_26:
        /*007c*/ 	.word	0x00000000
        /*0080*/ 	.short	0x0003
        /*0082*/ 	.short	0x0018
        /*0084*/ 	.byte	0x00, 0xf5, 0x21, 0x00


	//----- nvinfo : EIATTR_KPARAM_INFO
	.align		4
.L_27:
        /*0088*/ 	.byte	0x04, 0x17
        /*008a*/ 	.short	(.L_29 - .L_28)
.L_28:
        /*008c*/ 	.word	0x00000000
        /*0090*/ 	.short	0x0002
        /*0092*/ 	.short	0x0010
        /*0094*/ 	.byte	0x00, 0xf5, 0x21, 0x00


	//----- nvinfo : EIATTR_KPARAM_INFO
	.align		4
.L_29:
        /*0098*/ 	.byte	0x04, 0x17
        /*009a*/ 	.short	(.L_31 - .L_30)
.L_30:
        /*009c*/ 	.word	0x00000000
        /*00a0*/ 	.short	0x0001
        /*00a2*/ 	.short	0x0008
        /*00a4*/ 	.byte	0x00, 0xf5, 0x21, 0x00


	//----- nvinfo : EIATTR_KPARAM_INFO
	.align		4
.L_31:
        /*00a8*/ 	.byte	0x04, 0x17
        /*00aa*/ 	.short	(.L_33 - .L_32)
.L_32:
        /*00ac*/ 	.word	0x00000000
        /*00b0*/ 	.short	0x0000
        /*00b2*/ 	.short	0x0000
        /*00b4*/ 	.byte	0x00, 0xf5, 0x21, 0x00


	//----- nvinfo : EIATTR_SPARSE_MMA_MASK
	.align		4
.L_33:
        /*00b8*/ 	.byte	0x03, 0x50
        /*00ba*/ 	.short	0x0000


	//----- nvinfo : EIATTR_MAXREG_COUNT
	.align		4
        /*00bc*/ 	.byte	0x03, 0x1b
        /*00be*/ 	.short	0x00ff


	//----- nvinfo : EIATTR_MERCURY_ISA_VERSION
	.align		4
        /*00c0*/ 	.byte	0x03, 0x5f
        /*00c2*/ 	.short	0x0101


	//----- nvinfo : EIATTR_VRC_CTA_INIT_COUNT
	.align		4
        /*00c4*/ 	.byte	0x02, 0x4a
	.zero		1
	.zero		1


	//----- nvinfo : EIATTR_EXIT_INSTR_OFFSETS
	.align		4
        /*00c8*/ 	.byte	0x04, 0x1c
        /*00ca*/ 	.short	(.L_35 - .L_34)


	//   ....[0]....
.L_34:
        /*00cc*/ 	.word	0x00000080


	//   ....[1]....
        /*00d0*/ 	.word	0x00000690


	//----- nvinfo : EIATTR_CRS_STACK_SIZE
	.align		4
.L_35:
        /*00d4*/ 	.byte	0x04, 0x1e
        /*00d6*/ 	.short	(.L_37 - .L_36)
.L_36:
        /*00d8*/ 	.word	0x00000000


	//----- nvinfo : EIATTR_CBANK_PARAM_SIZE
	.align		4
.L_37:
        /*00dc*/ 	.byte	0x03, 0x19
        /*00de*/ 	.short	0x0054


	//----- nvinfo : EIATTR_PARAM_CBANK
	.align		4
        /*00e0*/ 	.byte	0x04, 0x0a
        /*00e2*/ 	.short	(.L_39 - .L_38)
	.align		4
.L_38:
        /*00e4*/ 	.word	index@(.nv.constant0.calcDir)
        /*00e8*/ 	.short	0x0380
        /*00ea*/ 	.short	0x0054


	//----- nvinfo : EIATTR_SW_WAR
	.align		4
.L_39:
        /*00ec*/ 	.byte	0x04, 0x36
        /*00ee*/ 	.short	(.L_41 - .L_40)
.L_40:
        /*00f0*/ 	.word	0x00000008
.L_41:


//--------------------- .nv.callgraph             --------------------------
	.section	.nv.callgraph,"",@"SHT_CUDA_CALLGRAPH"
	.align	4
	.sectionentsize	8
	.align		4
        /*0000*/ 	.word	0x00000000
	.align		4
        /*0004*/ 	.word	0xffffffff
	.align		4
        /*0008*/ 	.word	0x00000000
	.align		4
        /*000c*/ 	.word	0xfffffffe
	.align		4
        /*0010*/ 	.word	0x00000000
	.align		4
        /*0014*/ 	.word	0xfffffffd
	.align		4
        /*0018*/ 	.word	0x00000000
	.align		4
        /*001c*/ 	.word	0xfffffffc


//--------------------- .text.calcDir             --------------------------
	.section	.text.calcDir,"ax",@progbits
	.align	128
        .global         calcDir
        .type           calcDir,@function
        .size           calcDir,(.L_x_23 - calcDir)
        .other          calcDir,@"STO_CUDA_ENTRY STV_DEFAULT"
calcDir:
.text.calcDir:
[----:B------:R-:W-:Y:S01]  /*0000*/  LDC R1, c[0x0][0x37c] ;  /* 0x0000df00ff017b82 */ /* 0x000fe20000000800 */
[----:B------:R-:W0:Y:S07]  /*0010*/  S2R R0, SR_TID.X ;  /* 0x0000000000007919 */ /* 0x000e2e0000002100 */
[----:B------:R-:W0:Y:S01]  /*0020*/  S2UR UR4, SR_CTAID.X ;  /* 0x00000000000479c3 */ /* 0x000e220000002500 */
[----:B------:R-:W1:Y:S07]  /*0030*/  LDCU UR5, c[0x0][0x3d0] ;  /* 0x00007a00ff0577ac */ /* 0x000e6e0008000800 */
[----:B------:R-:W0:Y:S02]  /*0040*/  LDC R5, c[0x0][0x360] ;  /* 0x0000d800ff057b82 */ /* 0x000e240000000800 */
[----:B0-----:R-:W-:-:S05]  /*0050*/  IMAD R5, R5, UR4, R0 ;  /* 0x0000000405057c24 */ /* 0x001fca000f8e0200 */
[----:B------:R-:W-:-:S04]  /*0060*/  I2FP.F32.S32 R0, R5 ;  /* 0x0000000500007245 */ /* 0x000fc80000201400 */
[----:B-1----:R-:W-:-:S13]  /*0070*/  FSETP.GEU.AND P0, PT, R0, UR5, PT ;  /* 0x0000000500007c0b */ /* 0x002fda000bf0e000 */
[----:B------:R-:W-:Y:S05]  /*0080*/  @P0 EXIT ;  /* 0x000000000000094d */ /* 0x000fea0003800000 */
[----:B------:R-:W0:Y:S01]  /*0090*/  LDC.64 R12, c[0x0][0x3b0] ;  /* 0x0000ec00ff0c7b82 */ /* 0x000e220000000a00 */
[----:B------:R-:W1:Y:S07]  /*00a0*/  LDCU.64 UR4, c[0x0][0x358] ;  /* 0x00006b00ff0477ac */ /* 0x000e6e0008000a00 */
[----:B------:R-:W2:Y:S08]  /*00b0*/  LDC.64 R10, c[0x0][0x3a0] ;  /* 0x0000e800ff0a7b82 */ /* 0x000eb00000000a00 */
[----:B------:R-:W3:Y:S01]  /*00c0*/  LDC.64 R8, c[0x0][0x398] ;  /* 0x0000e600ff087b82 */ /* 0x000ee20000000a00 */
[----:B0-----:R-:W-:-:S07]  /*00d0*/  IMAD.WIDE R12, R5, 0x4, R12 ;  /* 0x00000004050c7825 */ /* 0x001fce00078e020c */
[----:B------:R-:W0:Y:S01]  /*00e0*/  LDC.64 R14, c[0x0][0x3a8] ;  /* 0x0000ea00ff0e7b82 */ /* 0x000e220000000a00 */
[----:B-1----:R0:W4:Y:S01]  /*00f0*/  LDG.E R19, desc[UR4][R12.64] ;  /* 0x000000040c137981 */ /* 0x002122000c1e1900 */
[----:B--2---:R-:W-:-:S06]  /*0100*/  IMAD.WIDE R10, R5, 0x4, R10 ;  /* 0x00000004050a7825 */ /* 0x004fcc00078e020a */
[----:B------:R-:W4:Y:S01]  /*0110*/  LDC.64 R16, c[0x0][0x388] ;  /* 0x0000e200ff107b82 */ /* 0x000f220000000a00 */
[----:B------:R-:W2:Y:S01]  /*0120*/  LDG.E R10, desc[UR4][R10.64] ;  /* 0x000000040a0a7981 */ /* 0x000ea2000c1e1900 */
[----:B---3--:R-:W-:-:S06]  /*0130*/  IMAD.WIDE R8, R5, 0x4, R8 ;  /* 0x0000000405087825 */ /* 0x008fcc00078e0208 */
[----:B------:R-:W1:Y:S01]  /*0140*/  LDC.64 R2, c[0x0][0x380] ;  /* 0x0000e000ff027b82 */ /* 0x000e620000000a00 */
[----:B------:R-:W3:Y:S07]  /*0150*/  LDG.E R8, desc[UR4][R8.64] ;  /* 0x0000000408087981 */ /* 0x000eee000c1e1900 */
[----:B------:R-:W5:Y:S01]  /*0160*/  LDC.64 R6, c[0x0][0x390] ;  /* 0x0000e400ff067b82 */ /* 0x000f620000000a00 */
[----:B0-----:R-:W-:-:S06]  /*0170*/  IMAD.WIDE R12, R5, 0x4, R14 ;  /* 0x00000004050c7825 */ /* 0x001fcc00078e020e */
[----:B------:R-:W3:Y:S01]  /*0180*/  LDG.E R12, desc[UR4][R12.64] ;  /* 0x000000040c0c7981 */ /* 0x000ee2000c1e1900 */
[----:B----4-:R-:W-:-:S04]  /*0190*/  IMAD.WIDE R16, R19, 0x4, R16 ;  /* 0x0000000413107825 */ /* 0x010fc800078e0210 */
[C---:B-1----:R-:W-:Y:S02]  /*01a0*/  IMAD.WIDE R14, R19.reuse, 0x4, R2 ;  /* 0x00000004130e7825 */ /* 0x042fe400078e0202 */
[----:B------:R-:W4:Y:S02]  /*01b0*/  LDG.E R16, desc[UR4][R16.64] ;  /* 0x0000000410107981 */ /* 0x000f24000c1e1900 */
[----:B-----5:R-:W-:Y:S02]  /*01c0*/  IMAD.WIDE R6, R19, 0x4, R6 ;  /* 0x0000000413067825 */ /* 0x020fe400078e0206 */
[----:B------:R-:W5:Y:S04]  /*01d0*/  LDG.E R14, desc[UR4][R14.64] ;  /* 0x000000040e0e7981 */ /* 0x000f68000c1e1900 */
[----:B------:R-:W5:Y:S01]  /*01e0*/  LDG.E R6, desc[UR4][R6.64] ;  /* 0x0000000406067981 */ /* 0x000f62000c1e1900 */
[----:B--2---:R-:W0:Y:S08]  /*01f0*/  F2I.TRUNC.NTZ R2, R10 ;  /* 0x0000000a00027305 */ /* 0x004e30000020f100 */
[----:B---3--:R-:W1:Y:S08]  /*0200*/  F2I.TRUNC.NTZ R0, R8 ;  /* 0x0000000800007305 */ /* 0x008e70000020f100 */
[----:B------:R-:W2:Y:S01]  /*0210*/  F2I.TRUNC.NTZ R3, R12 ;  /* 0x0000000c00037305 */ /* 0x000ea2000020f100 */
[----:B0-----:R-:W-:-:S02]  /*0220*/  I2FP.F32.S32 R11, R2 ;  /* 0x00000002000b7245 */ /* 0x001fc40000201400 */
[----:B-1----:R-:W-:Y:S01]  /*0230*/  I2FP.F32.S32 R9, R0 ;  /* 0x0000000000097245 */ /* 0x002fe20000201400 */
[----:B------:R-:W-:Y:S02]  /*0240*/  BSSY.RECONVERGENT B0, `(.L_x_0) ;  /* 0x0000013000007945 */ /* 0x000fe40003800200 */
[----:B----4-:R-:W-:Y:S01]  /*0250*/  FADD R0, R16, -R11 ;  /* 0x8000000b10007221 */ /* 0x010fe20000000000 */
[----:B--2---:R-:W-:Y:S01]  /*0260*/  I2FP.F32.S32 R11, R3 ;  /* 0x00000003000b7245 */ /* 0x004fe20000201400 */
[----:B-----5:R-:W-:Y:S02]  /*0270*/  FADD R3, R14, -R9 ;  /* 0x800000090e037221 */ /* 0x020fe40000000000 */
[----:B------:R-:W-:Y:S02]  /*0280*/  FMUL R4, R0, R0 ;  /* 0x0000000000047220 */ /* 0x000fe40000400000 */
[----:B------:R-:W-:Y:S02]  /*0290*/  FADD R2, R6, -R11 ;  /* 0x8000000b06027221 */ /* 0x000fe40000000000 */
[----:B------:R-:W-:-:S04]  /*02a0*/  FFMA R7, R3, R3, R4 ;  /* 0x0000000303077223 */ /* 0x000fc80000000004 */
[----:B------:R-:W-:-:S04]  /*02b0*/  FFMA R4, R2, R2, R7 ;  /* 0x0000000202047223 */ /* 0x000fc80000000007 */
[----:B------:R-:W-:Y:S01]  /*02c0*/  VIADD R6, R4, 0xf3000000 ;  /* 0xf300000004067836 */ /* 0x000fe20000000000 */
[----:B------:R0:W1:Y:S04]  /*02d0*/  MUFU.RSQ R7, R4 ;  /* 0x0000000400077308 */ /* 0x0000680000001400 */
[----:B------:R-:W-:-:S13]  /*02e0*/  ISETP.GT.U32.AND P0, PT, R6, 0x727fffff, PT ;  /* 0x727fffff0600780c */ /* 0x000fda0003f04070 */
[----:B01----:R-:W-:Y:S05]  /*02f0*/  @!P0 BRA `(.L_x_1) ;  /* 0x00000000000c8947 */ /* 0x003fea0003800000 */
[----:B------:R-:W-:-:S07]  /*0300*/  MOV R11, 0x320 ;  /* 0x00000320000b7802 */ /* 0x000fce0000000f00 */
[----:B------:R-:W-:Y:S05]  /*0310*/  CALL.REL.NOINC `($__internal_0_$__cuda_sm20_sqrt_rn_f32_slowpath) ;  /* 0x0000000000e07944 */ /* 0x000fea0003c00000 */
[----:B------:R-:W-:Y:S05]  /*0320*/  BRA `(.L_x_2) ;  /* 0x0000000000107947 */ /* 0x000fea0003800000 */
.L_x_1:
[----:B------:R-:W-:Y:S01]  /*0330*/  FMUL.FTZ R9, R4, R7 ;  /* 0x0000000704097220 */ /* 0x000fe20000410000 */
[----:B------:R-:W-:-:S03]  /*0340*/  FMUL.FTZ R7, R7, 0.5 ;  /* 0x3f00000007077820 */ /* 0x000fc60000410000 */
[----:B------:R-:W-:-:S04]  /*0350*/  FFMA R4, -R9, R9, R4 ;  /* 0x0000000909047223 */ /* 0x000fc80000000104 */
[----:B------:R-:W-:-:S07]  /*0360*/  FFMA R4, R4, R7, R9 ;  /* 0x0000000704047223 */ /* 0x000fce0000000009 */
.L_x_2:
[----:B------:R-:W-:Y:S05]  /*0370*/  BSYNC.RECONVERGENT B0 ;  /* 0x0000000000007941 */ /* 0x000fea0003800200 */
.L_x_0:
[----:B------:R-:W0:Y:S01]  /*0380*/  MUFU.RCP R7, R4 ;  /* 0x0000000400077308 */ /* 0x000e220000001000 */
[----:B------:R-:W-:Y:S07]  /*0390*/  BSSY.RECONVERGENT B0, `(.L_x_3) ;  /* 0x000000b000007945 */ /* 0x000fee0003800200 */
[----:B------:R-:W1:Y:S01]  /*03a0*/  FCHK P0, R3, R4 ;  /* 0x0000000403007302 */ /* 0x000e620000000000 */
[----:B0-----:R-:W-:-:S04]  /*03b0*/  FFMA R6, R7, -R4, 1 ;  /* 0x3f80000007067423 */ /* 0x001fc80000000804 */
[----:B------:R-:W-:-:S04]  /*03c0*/  FFMA R6, R7, R6, R7 ;  /* 0x0000000607067223 */ /* 0x000fc80000000007 */
[----:B------:R-:W-:-:S04]  /*03d0*/  FFMA R7, R3, R6, RZ ;  /* 0x0000000603077223 */ /* 0x000fc800000000ff */
[----:B------:R-:W-:-:S04]  /*03e0*/  FFMA R8, R7, -R4, R3 ;  /* 0x8000000407087223 */ /* 0x000fc80000000003 */
[----:B------:R-:W-:Y:S01]  /*03f0*/  FFMA R9, R6, R8, R7 ;  /* 0x0000000806097223 */ /* 0x000fe20000000007 */
[----:B-1----:R-:W-:Y:S06]  /*0400*/  @!P0 BRA `(.L_x_4) ;  /* 0x00000000000c8947 */ /* 0x002fec0003800000 */
[----:B------:R-:W-:-:S07]  /*0410*/  MOV R6, 0x430 ;  /* 0x0000043000067802 */ /* 0x000fce0000000f00 */
[----:B------:R-:W-:Y:S05]  /*0420*/  CALL.REL.NOINC `($__internal_1_$__cuda_sm3x_div_rn_noftz_f32_slowpath) ;  /* 0x0000000000f87944 */ /* 0x000fea0003c00000 */
[----:B------:R-:W-:-:S07]  /*0430*/  IMAD.MOV.U32 R9, RZ, RZ, R3 ;  /* 0x000000ffff097224 */ /* 0x000fce00078e0003 */
.L_x_4:
[----:B------:R-:W-:Y:S05]  /*0440*/  BSYNC.RECONVERGENT B0 ;  /* 0x0000000000007941 */ /* 0x000fea0003800200 */
.L_x_3:
[----:B------:R-:W0:Y:S01]  /*0450*/  LDC.64 R6, c[0x0][0x3b8] ;  /* 0x0000ee00ff067b82 */ /* 0x000e220000000a00 */
[----:B------:R-:W1:Y:S01]  /*0460*/  MUFU.RCP R3, R4 ;  /* 0x0000000400037308 */ /* 0x000e620000001000 */
[----:B------:R-:W-:Y:S07]  /*0470*/  BSSY.RECONVERGENT B0, `(.L_x_5) ;  /* 0x000000d000007945 */ /* 0x000fee0003800200 */
[----:B------:R-:W2:Y:S01]  /*0480*/  FCHK P0, R0, R4 ;  /* 0x0000000400007302 */ /* 0x000ea20000000000 */
[----:B-1----:R-:W-:-:S04]  /*0490*/  FFMA R8, R3, -R4, 1 ;  /* 0x3f80000003087423 */ /* 0x002fc80000000804 */
[----:B------:R-:W-:Y:S01]  /*04a0*/  FFMA R10, R3, R8, R3 ;  /* 0x00000008030a7223 */ /* 0x000fe20000000003 */
[----:B0-----:R-:W-:-:S04]  /*04b0*/  IMAD.WIDE R6, R5, 0x4, R6 ;  /* 0x0000000405067825 */ /* 0x001fc800078e0206 */
[----:B------:R-:W-:Y:S01]  /*04c0*/  FFMA R3, R0, R10, RZ ;  /* 0x0000000a00037223 */ /* 0x000fe200000000ff */
[----:B------:R0:W-:Y:S03]  /*04d0*/  STG.E desc[UR4][R6.64], R9 ;  /* 0x0000000906007986 */ /* 0x0001e6000c101904 */
[----:B------:R-:W-:-:S04]  /*04e0*/  FFMA R8, R3, -R4, R0 ;  /* 0x8000000403087223 */ /* 0x000fc80000000000 */
[----:B------:R-:W-:Y:S01]  /*04f0*/  FFMA R3, R10, R8, R3 ;  /* 0x000000080a037223 */ /* 0x000fe20000000003 */
[----:B--2---:R-:W-:Y:S06]  /*0500*/  @!P0 BRA `(.L_x_6) ;  /* 0x00000000000c8947 */ /* 0x004fec0003800000 */
[----:B------:R-:W-:Y:S02]  /*0510*/  MOV R3, R0 ;  /* 0x0000000000037202 */ /* 0x000fe40000000f00 */
[----:B0-----:R-:W-:-:S07]  /*0520*/  MOV R6, 0x540 ;  /* 0x0000054000067802 */ /* 0x001fce0000000f00 */
[----:B------:R-:W-:Y:S05]  /*0530*/  CALL.REL.NOINC `($__internal_1_$__cuda_sm3x_div_rn_noftz_f32_slowpath) ;  /* 0x0000000000b47944 */ /* 0x000fea0003c00000 */
.L_x_6:
[----:B------:R-:W-:Y:S05]  /*0540*/  BSYNC.RECONVERGENT B0 ;  /* 0x0000000000007941 */ /* 0x000fea0003800200 */
.L_x_5:
[----:B0-----:R-:W0:Y:S01]  /*0550*/  LDC.64 R6, c[0x0][0x3c0] ;  /* 0x0000f000ff067b82 */ /* 0x001e220000000a00 */
        /* <DEDUP_REMOVED lines=11> */
[----:B0-----:R-:W-:Y:S01]  /*0610*/  IMAD.MOV.U32 R3, RZ, RZ, R2 ;  /* 0x000000ffff037224 */ /* 0x001fe200078e0002 */
[----:B------:R-:W-:-:S07]  /*0620*/  MOV R6, 0x640 ;  /* 0x0000064000067802 */ /* 0x000fce0000000f00 */
[----:B------:R-:W-:Y:S05]  /*0630*/  CALL.REL.NOINC `($__internal_1_$__cuda_sm3x_div_rn_noftz_f32_slowpath) ;  /* 0x0000000000747944 */ /* 0x000fea0003c00000 */
[----:B------:R-:W-:-:S07]  /*0640*/  MOV R9, R3 ;  /* 0x0000000300097202 */ /* 0x000fce0000000f00 */
.L_x_8:
[----:B------:R-:W-:Y:S05]  /*0650*/  BSYNC.RECONVERGENT B0 ;  /* 0x0000000000007941 */ /* 0x000fea0003800200 */
.L_x_7:
[----:B0-----:R-:W0:Y:S02]  /*0660*/  LDC.64 R2, c[0x0][0x3c8] ;  /* 0x0000f200ff027b82 */ /* 0x001e240000000a00 */
[----:B0-----:R-:W-:-:S05]  /*0670*/  IMAD.WIDE R2, R5, 0x4, R2 ;  /* 0x0000000405027825 */ /* 0x001fca00078e0202 */
[----:B------:R-:W-:Y:S01]  /*0680*/  STG.E desc[UR4][R2.64], R9 ;  /* 0x0000000902007986 */ /* 0x000fe2000c101904 */
[----:B------:R-:W-:Y:S05]  /*0690*/  EXIT ;  /* 0x000000000000794d */ /* 0x000fea0003800000 */
        .weak           $__internal_0_$__cuda_sm20_sqrt_rn_f32_slowpath
        .type           $__internal_0_$__cuda_sm20_sqrt_rn_f32_slowpath,@function
        .size           $__internal_0_$__cuda_sm20_sqrt_rn_f32_slowpath,($__internal_1_$__cuda_sm3x_div_rn_noftz_f32_slowpath - $__internal_0_$__cuda_sm20_sqrt_rn_f32_slowpath)
$__internal_0_$__cuda_sm20_sqrt_rn_f32_slowpath:
[----:B------:R-:W-:-:S13]  /*06a0*/  LOP3.LUT P0, RZ, R4, 0x7fffffff, RZ, 0xc0, !PT ;  /* 0x7fffffff04ff7812 */ /* 0x000fda000780c0ff */
[----:B------:R-:W-:Y:S01]  /*06b0*/  @!P0 IMAD.MOV.U32 R6, RZ, RZ, R4 ;  /* 0x000000ffff068224 */ /* 0x000fe200078e0004 */
[----:B------:R-:W-:Y:S06]  /*06c0*/  @!P0 BRA `(.L_x_9) ;  /* 0x0000000000408947 */ /* 0x000fec0003800000 */
[----:B------:R-:W-:-:S13]  /*06d0*/  FSETP.GEU.FTZ.AND P0, PT, R4, RZ, PT ;  /* 0x000000ff0400720b */ /* 0x000fda0003f1e000 */
[----:B------:R-:W-:Y:S01]  /*06e0*/  @!P0 MOV R6, 0x7fffffff ;  /* 0x7fffffff00068802 */ /* 0x000fe20000000f00 */
[----:B------:R-:W-:Y:S06]  /*06f0*/  @!P0 BRA `(.L_x_9) ;  /* 0x0000000000348947 */ /* 0x000fec0003800000 */
[----:B------:R-:W-:-:S13]  /*0700*/  FSETP.GTU.FTZ.AND P0, PT, |R4|, +INF , PT ;  /* 0x7f8000000400780b */ /* 0x000fda0003f1c200 */
[----:B------:R-:W-:Y:S01]  /*0710*/  @P0 FADD.FTZ R6, R4, 1 ;  /* 0x3f80000004060421 */ /* 0x000fe20000010000 */
[----:B------:R-:W-:Y:S06]  /*0720*/  @P0 BRA `(.L_x_9) ;  /* 0x0000000000280947 */ /* 0x000fec0003800000 */
[----:B------:R-:W-:-:S13]  /*0730*/  FSETP.NEU.FTZ.AND P0, PT, |R4|, +INF , PT ;  /* 0x7f8000000400780b */ /* 0x000fda0003f1d200 */
[----:B------:R-:W-:-:S04]  /*0740*/  @P0 FFMA R7, R4, 1.84467440737095516160e+19, RZ ;  /* 0x5f80000004070823 */ /* 0x000fc800000000ff */
[----:B------:R-:W0:Y:S02]  /*0750*/  @P0 MUFU.RSQ R6, R7 ;  /* 0x0000000700060308 */ /* 0x000e240000001400 */
[----:B0-----:R-:W-:Y:S01]  /*0760*/  @P0 FMUL.FTZ R8, R7, R6 ;  /* 0x0000000607080220 */ /* 0x001fe20000410000 */
[----:B------:R-:W-:Y:S01]  /*0770*/  @P0 FMUL.FTZ R10, R6, 0.5 ;  /* 0x3f000000060a0820 */ /* 0x000fe20000410000 */
[----:B------:R-:W-:Y:S02]  /*0780*/  @!P0 IMAD.MOV.U32 R6, RZ, RZ, R4 ;  /* 0x000000ffff068224 */ /* 0x000fe400078e0004 */
[----:B------:R-:W-:-:S04]  /*0790*/  @P0 FADD.FTZ R9, -R8, -RZ ;  /* 0x800000ff08090221 */ /* 0x000fc80000010100 */
[----:B------:R-:W-:-:S04]  /*07a0*/  @P0 FFMA R9, R8, R9, R7 ;  /* 0x0000000908090223 */ /* 0x000fc80000000007 */
[----:B------:R-:W-:-:S04]  /*07b0*/  @P0 FFMA R9, R9, R10, R8 ;  /* 0x0000000a09090223 */ /* 0x000fc80000000008 */
[----:B------:R-:W-:-:S07]  /*07c0*/  @P0 FMUL.FTZ R6, R9, 2.3283064365386962891e-10 ;  /* 0x2f80000009060820 */ /* 0x000fce0000410000 */
.L_x_9:
[----:B------:R-:W-:Y:S01]  /*07d0*/  HFMA2 R7, -RZ, RZ, 0, 0 ;  /* 0x00000000ff077431 */ /* 0x000fe200000001ff */
[----:B------:R-:W-:Y:S01]  /*07e0*/  MOV R4, R6 ;  /* 0x0000000600047202 */ /* 0x000fe20000000f00 */
[----:B------:R-:W-:-:S04]  /*07f0*/  IMAD.MOV.U32 R6, RZ, RZ, R11 ;  /* 0x000000ffff067224 */ /* 0x000fc800078e000b */
[----:B------:R-:W-:Y:S05]  /*0800*/  RET.REL.NODEC R6 `(calcDir) ;  /* 0xfffffff406fc7950 */ /* 0x000fea0003c3ffff */
        .weak           $__internal_1_$__cuda_sm3x_div_rn_noftz_f32_slowpath
        .type           $__internal_1_$__cuda_sm3x_div_rn_noftz_f32_slowpath,@function
        .size           $__internal_1_$__cuda_sm3x_div_rn_noftz_f32_slowpath,(.L_x_23 - $__internal_1_$__cuda_sm3x_div_rn_noftz_f32_slowpath)
$__internal_1_$__cuda_sm3x_div_rn_noftz_f32_slowpath:
[--C-:B------:R-:W-:Y:S01]  /*0810*/  SHF.R.U32.HI R8, RZ, 0x17, R4.reuse ;  /* 0x00000017ff087819 */ /* 0x100fe20000011604 */
[----:B------:R-:W-:Y:S01]  /*0820*/  BSSY.RECONVERGENT B1, `(.L_x_10) ;  /* 0x0000063000017945 */ /* 0x000fe20003800200 */
[----:B------:R-:W-:Y:S02]  /*0830*/  SHF.R.U32.HI R7, RZ, 0x17, R3 ;  /* 0x00000017ff077819 */ /* 0x000fe40000011603 */
[----:B------:R-:W-:Y:S01]  /*0840*/  LOP3.LUT R13, R8, 0xff, RZ, 0xc0, !PT ;  /* 0x000000ff080d7812 */ /* 0x000fe200078ec0ff */
[----:B------:R-:W-:Y:S01]  /*0850*/  IMAD.MOV.U32 R8, RZ, RZ, R4 ;  /* 0x000000ffff087224 */ /* 0x000fe200078e0004 */
[----:B------:R-:W-:-:S03]  /*0860*/  LOP3.LUT R11, R7, 0xff, RZ, 0xc0, !PT ;  /* 0x000000ff070b7812 */ /* 0x000fc600078ec0ff */
[----:B------:R-:W-:Y:S01]  /*0870*/  VIADD R10, R13, 0xffffffff ;  /* 0xffffffff0d0a7836 */ /* 0x000fe20000000000 */
[----:B------:R-:W-:-:S04]  /*0880*/  IADD3 R9, PT, PT, R11, -0x1, RZ ;  /* 0xffffffff0b097810 */ /* 0x000fc80007ffe0ff */
[----:B------:R-:W-:-:S04]  /*0890*/  ISETP.GT.U32.AND P0, PT, R10, 0xfd, PT ;  /* 0x000000fd0a00780c */ /* 0x000fc80003f04070 */
[----:B------:R-:W-:-:S13]  /*08a0*/  ISETP.GT.U32.OR P0, PT, R9, 0xfd, P0 ;  /* 0x000000fd0900780c */ /* 0x000fda0000704470 */
[----:B------:R-:W-:Y:S01]  /*08b0*/  @!P0 MOV R7, RZ ;  /* 0x000000ff00078202 */ /* 0x000fe20000000f00 */
[----:B------:R-:W-:Y:S06]  /*08c0*/  @!P0 BRA `(.L_x_11) ;  /* 0x00000000005c8947 */ /* 0x000fec0003800000 */
[----:B------:R-:W-:Y:S02]  /*08d0*/  FSETP.GTU.FTZ.AND P0, PT, |R3|, +INF , PT ;  /* 0x7f8000000300780b */ /* 0x000fe40003f1c200 */
[----:B------:R-:W-:-:S04]  /*08e0*/  FSETP.GTU.FTZ.AND P1, PT, |R4|, +INF , PT ;  /* 0x7f8000000400780b */ /* 0x000fc80003f3c200 */
[----:B------:R-:W-:-:S13]  /*08f0*/  PLOP3.LUT P0, PT, P0, P1, PT, 0xf8, 0x8f ;  /* 0x00000000008f781c */ /* 0x000fda0000703f70 */
[----:B------:R-:W-:Y:S05]  /*0900*/  @P0 BRA `(.L_x_12) ;  /* 0x00000004004c0947 */ /* 0x000fea0003800000 */
[----:B------:R-:W-:-:S13]  /*0910*/  LOP3.LUT P0, RZ, R8, 0x7fffffff, R3, 0xc8, !PT ;  /* 0x7fffffff08ff7812 */ /* 0x000fda000780c803 */
[----:B------:R-:W-:Y:S05]  /*0920*/  @!P0 BRA `(.L_x_13) ;  /* 0x00000004003c8947 */ /* 0x000fea0003800000 */
[C---:B------:R-:W-:Y:S02]  /*0930*/  FSETP.NEU.FTZ.AND P2, PT, |R3|.reuse, +INF , PT ;  /* 0x7f8000000300780b */ /* 0x040fe40003f5d200 */
[----:B------:R-:W-:Y:S02]  /*0940*/  FSETP.NEU.FTZ.AND P1, PT, |R4|, +INF , PT ;  /* 0x7f8000000400780b */ /* 0x000fe40003f3d200 */
[----:B------:R-:W-:-:S11]  /*0950*/  FSETP.NEU.FTZ.AND P0, PT, |R3|, +INF , PT ;  /* 0x7f8000000300780b */ /* 0x000fd60003f1d200 */
[----:B------:R-:W-:Y:S05]  /*0960*/  @!P1 BRA !P2, `(.L_x_13) ;  /* 0x00000004002c9947 */ /* 0x000fea0005000000 */
[----:B------:R-:W-:-:S04]  /*0970*/  LOP3.LUT P2, RZ, R3, 0x7fffffff, RZ, 0xc0, !PT ;  /* 0x7fffffff03ff7812 */ /* 0x000fc8000784c0ff */
[----:B------:R-:W-:-:S13]  /*0980*/  PLOP3.LUT P1, PT, P1, P2, PT, 0x2f, 0xf2 ;  /* 0x0000000000f2781c */ /* 0x000fda0000f24577 */
[----:B------:R-:W-:Y:S05]  /*0990*/  @P1 BRA `(.L_x_14) ;  /* 0x0000000400181947 */ /* 0x000fea0003800000 */
[----:B------:R-:W-:-:S04]  /*09a0*/  LOP3.LUT P1, RZ, R8, 0x7fffffff, RZ, 0xc0, !PT ;  /* 0x7fffffff08ff7812 */ /* 0x000fc8000782c0ff */
[----:B------:R-:W-:-:S13]  /*09b0*/  PLOP3.LUT P0, PT, P0, P1, PT, 0x2f, 0xf2 ;  /* 0x0000000000f2781c */ /* 0x000fda0000702577 */
[----:B------:R-:W-:Y:S05]  /*09c0*/  @P0 BRA `(.L_x_15) ;  /* 0x0000000400000947 */ /* 0x000fea0003800000 */
[----:B------:R-:W-:Y:S02]  /*09d0*/  ISETP.GE.AND P0, PT, R9, RZ, PT ;  /* 0x000000ff0900720c */ /* 0x000fe40003f06270 */
[----:B------:R-:W-:-:S11]  /*09e0*/  ISETP.GE.AND P1, PT, R10, RZ, PT ;  /* 0x000000ff0a00720c */ /* 0x000fd60003f26270 */
[----:B------:R-:W-:Y:S01]  /*09f0*/  @P0 IMAD.MOV.U32 R7, RZ, RZ, RZ ;  /* 0x000000ffff070224 */ /* 0x000fe200078e00ff */
[----:B------:R-:W-:Y:S01]  /*0a00*/  @!P0 MOV R7, 0xffffffc0 ;  /* 0xffffffc000078802 */ /* 0x000fe20000000f00 */
[----:B------:R-:W-:Y:S01]  /*0a10*/  @!P0 FFMA R3, R3, 1.84467440737095516160e+19, RZ ;  /* 0x5f80000003038823 */ /* 0x000fe200000000ff */
[----:B------:R-:W-:-:S03]  /*0a20*/  @!P1 FFMA R8, R4, 1.84467440737095516160e+19, RZ ;  /* 0x5f80000004089823 */ /* 0x000fc600000000ff */
[----:B------:R-:W-:-:S07]  /*0a30*/  @!P1 VIADD R7, R7, 0x40 ;  /* 0x0000004007079836 */ /* 0x000fce0000000000 */
.L_x_11:
[----:B------:R-:W-:Y:S01]  /*0a40*/  LEA R9, R13, 0xc0800000, 0x17 ;  /* 0xc08000000d097811 */ /* 0x000fe200078eb8ff */
[----:B------:R-:W-:Y:S03]  /*0a50*/  BSSY.RECONVERGENT B2, `(.L_x_16) ;  /* 0x0000036000027945 */ /* 0x000fe60003800200 */
[----:B------:R-:W-:Y:S01]  /*0a60*/  IADD3 R9, PT, PT, -R9, R8, RZ ;  /* 0x0000000809097210 */ /* 0x000fe20007ffe1ff */
[----:B------:R-:W-:-:S03]  /*0a70*/  VIADD R8, R11, 0xffffff81 ;  /* 0xffffff810b087836 */ /* 0x000fc60000000000 */
[----:B------:R-:W0:Y:S01]  /*0a80*/  MUFU.RCP R10, R9 ;  /* 0x00000009000a7308 */ /* 0x000e220000001000 */
[----:B------:R-:W-:Y:S01]  /*0a90*/  FADD.FTZ R12, -R9, -RZ ;  /* 0x800000ff090c7221 */ /* 0x000fe20000010100 */
[----:B------:R-:W-:-:S03]  /*0aa0*/  IMAD R3, R8, -0x800000, R3 ;  /* 0xff80000008037824 */ /* 0x000fc600078e0203 */
[----:B0-----:R-:W-:-:S04]  /*0ab0*/  FFMA R11, R10, R12, 1 ;  /* 0x3f8000000a0b7423 */ /* 0x001fc8000000000c */
[----:B------:R-:W-:-:S04]  /*0ac0*/  FFMA R15, R10, R11, R10 ;  /* 0x0000000b0a0f7223 */ /* 0x000fc8000000000a */
[----:B------:R-:W-:-:S04]  /*0ad0*/  FFMA R10, R3, R15, RZ ;  /* 0x0000000f030a7223 */ /* 0x000fc800000000ff */
[----:B------:R-:W-:-:S04]  /*0ae0*/  FFMA R11, R12, R10, R3 ;  /* 0x0000000a0c0b7223 */ /* 0x000fc80000000003 */
[----:B------:R-:W-:Y:S01]  /*0af0*/  FFMA R14, R15, R11, R10 ;  /* 0x0000000b0f0e7223 */ /* 0x000fe2000000000a */
[----:B------:R-:W-:-:S03]  /*0b00*/  IADD3 R10, PT, PT, R8, 0x7f, -R13 ;  /* 0x0000007f080a7810 */ /* 0x000fc60007ffe80d */
[----:B------:R-:W-:Y:S01]  /*0b10*/  FFMA R11, R12, R14, R3 ;  /* 0x0000000e0c0b7223 */ /* 0x000fe20000000003 */
[----:B------:R-:W-:-:S03]  /*0b20*/  IADD3 R10, PT, PT, R10, R7, RZ ;  /* 0x000000070a0a7210 */ /* 0x000fc60007ffe0ff */
[----:B------:R-:W-:-:S05]  /*0b30*/  FFMA R3, R15, R11, R14 ;  /* 0x0000000b0f037223 */ /* 0x000fca000000000e */
[----:B------:R-:W-:-:S04]  /*0b40*/  SHF.R.U32.HI R8, RZ, 0x17, R3 ;  /* 0x00000017ff087819 */ /* 0x000fc80000011603 */
[----:B------:R-:W-:-:S05]  /*0b50*/  LOP3.LUT R8, R8, 0xff, RZ, 0xc0, !PT ;  /* 0x000000ff08087812 */ /* 0x000fca00078ec0ff */
[----:B------:R-:W-:-:S05]  /*0b60*/  IMAD.IADD R12, R8, 0x1, R10 ;  /* 0x00000001080c7824 */ /* 0x000fca00078e020a */
[----:B------:R-:W-:-:S04]  /*0b70*/  IADD3 R7, PT, PT, R12, -0x1, RZ ;  /* 0xffffffff0c077810 */ /* 0x000fc80007ffe0ff */
[----:B------:R-:W-:-:S13]  /*0b80*/  ISETP.GE.U32.AND P0, PT, R7, 0xfe, PT ;  /* 0x000000fe0700780c */ /* 0x000fda0003f06070 */
[----:B------:R-:W-:Y:S05]  /*0b90*/  @!P0 BRA `(.L_x_17) ;  /* 0x0000000000808947 */ /* 0x000fea0003800000 */
[----:B------:R-:W-:-:S13]  /*0ba0*/  ISETP.GT.AND P0, PT, R12, 0xfe, PT ;  /* 0x000000fe0c00780c */ /* 0x000fda0003f04270 */
[----:B------:R-:W-:Y:S05]  /*0bb0*/  @P0 BRA `(.L_x_18) ;  /* 0x00000000006c0947 */ /* 0x000fea0003800000 */
[----:B------:R-:W-:-:S13]  /*0bc0*/  ISETP.GE.AND P0, PT, R12, 0x1, PT ;  /* 0x000000010c00780c */ /* 0x000fda0003f06270 */
[----:B------:R-:W-:Y:S05]  /*0bd0*/  @P0 BRA `(.L_x_19) ;  /* 0x0000000000740947 */ /* 0x000fea0003800000 */
[----:B------:R-:W-:Y:S02]  /*0be0*/  ISETP.GE.AND P0, PT, R12, -0x18, PT ;  /* 0xffffffe80c00780c */ /* 0x000fe40003f06270 */
[----:B------:R-:W-:-:S11]  /*0bf0*/  LOP3.LUT R3, R3, 0x80000000, RZ, 0xc0, !PT ;  /* 0x8000000003037812 */ /* 0x000fd600078ec0ff */
[----:B------:R-:W-:Y:S05]  /*0c00*/  @!P0 BRA `(.L_x_19) ;  /* 0x0000000000688947 */ /* 0x000fea0003800000 */
[CCC-:B------:R-:W-:Y:S01]  /*0c10*/  FFMA.RZ R7, R15.reuse, R11.reuse, R14.reuse ;  /* 0x0000000b0f077223 */ /* 0x1c0fe2000000c00e */
[C---:B------:R-:W-:Y:S02]  /*0c20*/  VIADD R10, R12.reuse, 0x20 ;  /* 0x000000200c0a7836 */ /* 0x040fe40000000000 */
[-CC-:B------:R-:W-:Y:S01]  /*0c30*/  FFMA.RM R8, R15, R11.reuse, R14.reuse ;  /* 0x0000000b0f087223 */ /* 0x180fe2000000400e */
[C---:B------:R-:W-:Y:S02]  /*0c40*/  ISETP.NE.AND P2, PT, R12.reuse, RZ, PT ;  /* 0x000000ff0c00720c */ /* 0x040fe40003f45270 */
[----:B------:R-:W-:Y:S01]  /*0c50*/  LOP3.LUT R9, R7, 0x7fffff, RZ, 0xc0, !PT ;  /* 0x007fffff07097812 */ /* 0x000fe200078ec0ff */
[----:B------:R-:W-:Y:S01]  /*0c60*/  FFMA.RP R7, R15, R11, R14 ;  /* 0x0000000b0f077223 */ /* 0x000fe2000000800e */
[----:B------:R-:W-:Y:S02]  /*0c70*/  ISETP.NE.AND P1, PT, R12, RZ, PT ;  /* 0x000000ff0c00720c */ /* 0x000fe40003f25270 */
[----:B------:R-:W-:-:S02]  /*0c80*/  LOP3.LUT R9, R9, 0x800000, RZ, 0xfc, !PT ;  /* 0x0080000009097812 */ /* 0x000fc400078efcff */
[----:B------:R-:W-:Y:S02]  /*0c90*/  IADD3 R11, PT, PT, -R12, RZ, RZ ;  /* 0x000000ff0c0b7210 */ /* 0x000fe40007ffe1ff */
[----:B------:R-:W-:Y:S02]  /*0ca0*/  SHF.L.U32 R10, R9, R10, RZ ;  /* 0x0000000a090a7219 */ /* 0x000fe400000006ff */
[----:B------:R-:W-:Y:S02]  /*0cb0*/  FSETP.NEU.FTZ.AND P0, PT, R7, R8, PT ;  /* 0x000000080700720b */ /* 0x000fe40003f1d000 */
[----:B------:R-:W-:Y:S02]  /*0cc0*/  SEL R8, R11, RZ, P2 ;  /* 0x000000ff0b087207 */ /* 0x000fe40001000000 */
[----:B------:R-:W-:Y:S02]  /*0cd0*/  ISETP.NE.AND P1, PT, R10, RZ, P1 ;  /* 0x000000ff0a00720c */ /* 0x000fe40000f25270 */
[----:B------:R-:W-:-:S02]  /*0ce0*/  SHF.R.U32.HI R8, RZ, R8, R9 ;  /* 0x00000008ff087219 */ /* 0x000fc40000011609 */
[----:B------:R-:W-:Y:S02]  /*0cf0*/  PLOP3.LUT P0, PT, P0, P1, PT, 0xf8, 0x8f ;  /* 0x00000000008f781c */ /* 0x000fe40000703f70 */
[----:B------:R-:W-:Y:S02]  /*0d00*/  SHF.R.U32.HI R10, RZ, 0x1, R8 ;  /* 0x00000001ff0a7819 */ /* 0x000fe40000011608 */
[----:B------:R-:W-:-:S04]  /*0d10*/  SEL R7, RZ, 0x1, !P0 ;  /* 0x00000001ff077807 */ /* 0x000fc80004000000 */
[----:B------:R-:W-:-:S04]  /*0d20*/  LOP3.LUT R7, R7, 0x1, R10, 0xf8, !PT ;  /* 0x0000000107077812 */ /* 0x000fc800078ef80a */
[----:B------:R-:W-:-:S05]  /*0d30*/  LOP3.LUT R7, R7, R8, RZ, 0xc0, !PT ;  /* 0x0000000807077212 */ /* 0x000fca00078ec0ff */
[----:B------:R-:W-:-:S05]  /*0d40*/  IMAD.IADD R10, R10, 0x1, R7 ;  /* 0x000000010a0a7824 */ /* 0x000fca00078e0207 */
[----:B------:R-:W-:Y:S01]  /*0d50*/  LOP3.LUT R3, R10, R3, RZ, 0xfc, !PT ;  /* 0x000000030a037212 */ /* 0x000fe200078efcff */
[----:B------:R-:W-:Y:S06]  /*0d60*/  BRA `(.L_x_19) ;  /* 0x0000000000107947 */ /* 0x000fec0003800000 */
.L_x_18:
[----:B------:R-:W-:-:S04]  /*0d70*/  LOP3.LUT R3, R3, 0x80000000, RZ, 0xc0, !PT ;  /* 0x8000000003037812 */ /* 0x000fc800078ec0ff */
[----:B------:R-:W-:Y:S01]  /*0d80*/  LOP3.LUT R3, R3, 0x7f800000, RZ, 0xfc, !PT ;  /* 0x7f80000003037812 */ /* 0x000fe200078efcff */
[----:B------:R-:W-:Y:S06]  /*0d90*/  BRA `(.L_x_19) ;  /* 0x0000000000047947 */ /* 0x000fec0003800000 */
.L_x_17:
[----:B------:R-:W-:-:S07]  /*0da0*/  LEA R3, R10, R3, 0x17 ;  /* 0x000000030a037211 */ /* 0x000fce00078eb8ff */
.L_x_19:
[----:B------:R-:W-:Y:S05]  /*0db0*/  BSYNC.RECONVERGENT B2 ;  /* 0x0000000000027941 */ /* 0x000fea0003800200 */
.L_x_16:
[----:B------:R-:W-:Y:S05]  /*0dc0*/  BRA `(.L_x_20) ;  /* 0x0000000000207947 */ /* 0x000fea0003800000 */
.L_x_15:
[----:B------:R-:W-:-:S04]  /*0dd0*/  LOP3.LUT R3, R8, 0x80000000, R3, 0x48, !PT ;  /* 0x8000000008037812 */ /* 0x000fc800078e4803 */
[----:B------:R-:W-:Y:S01]  /*0de0*/  LOP3.LUT R3, R3, 0x7f800000, RZ, 0xfc, !PT ;  /* 0x7f80000003037812 */ /* 0x000fe200078efcff */
[----:B------:R-:W-:Y:S06]  /*0df0*/  BRA `(.L_x_20) ;  /* 0x0000000000147947 */ /* 0x000fec0003800000 */
.L_x_14:
[----:B------:R-:W-:Y:S01]  /*0e00*/  LOP3.LUT R3, R8, 0x80000000, R3, 0x48, !PT ;  /* 0x8000000008037812 */ /* 0x000fe200078e4803 */
[----:B------:R-:W-:Y:S06]  /*0e10*/  BRA `(.L_x_20) ;  /* 0x00000000000c7947 */ /* 0x000fec0003800000 */
.L_x_13:
[----:B------:R-:W0:Y:S01]  /*0e20*/  MUFU.RSQ R3, -QNAN ;  /* 0xffc0000000037908 */ /* 0x000e220000001400 */
[----:B------:R-:W-:Y:S05]  /*0e30*/  BRA `(.L_x_20) ;  /* 0x0000000000047947 */ /* 0x000fea0003800000 */
.L_x_12:
[----:B------:R-:W-:-:S07]  /*0e40*/  FADD.FTZ R3, R3, R4 ;  /* 0x0000000403037221 */ /* 0x000fce0000010000 */
.L_x_20:
[----:B------:R-:W-:Y:S05]  /*0e50*/  BSYNC.RECONVERGENT B1 ;  /* 0x0000000000017941 */ /* 0x000fea0003800200 */
.L_x_10:
[----:B------:R-:W-:-:S04]  /*0e60*/  IMAD.MOV.U32 R7, RZ, RZ, 0x0 ;  /* 0x00000000ff077424 */ /* 0x000fc800078e00ff */
[----:B0-----:R-:W-:Y:S05]  /*0e70*/  RET.REL.NODEC R6 `(calcDir) ;  /* 0xfffffff006607950 */ /* 0x001fea0003c3ffff */
.L_x_21:
[----:B------:R-:W-:-:S00]  /*0e80*/  BRA `(.L_x_21) ;  /* 0xfffffffc00fc7947 */ /* 0x000fc0000383ffff */
[----:B------:R-:W-:-:S00]  /*0e90*/  NOP ;  /* 0x0000000000007918 */ /* 0x000fc00000000000 */
        /* <DEDUP_REMOVED lines=14> */
.L_x_23:


//--------------------- .nv.shared.reserved.0     --------------------------
	.section	.nv.shared.reserved.0,"aw",@nobits
	.weak		__nv_reservedSMEM_offset_0_alias
	.size		__nv_reservedSMEM_offset_0_alias, 0, 64
	.other		__nv_reservedSMEM_offset_0_alias,@"STO_CUDA_RESERVED_SHARED STV_DEFAULT"
__nv_reservedSMEM_offset_0_alias:
	.zero		0
	.zero		64


//--------------------- .nv.constant0.calcDir     --------------------------
	.section	.nv.constant0.calcDir,"a",@progbits
	.sectionflags	@""
	.align	4
.nv.constant0.calcDir:
	.zero		980


//--------------------- SYMBOLS --------------------------

	.type		.nv.reservedSmem.offset0,@object
	.size		.nv.reservedSmem.offset0,0x4
